//
// Generated by NVIDIA NVVM Compiler
//
// Compiler Build ID: CL-36424714
// Cuda compilation tools, release 13.0, V13.0.88
// Based on NVVM 20.0.0
//

.version 9.0
.target sm_100
.address_size 64

	// .globl	_Z17naive_gelu_kernelPfi

.visible .entry _Z17naive_gelu_kernelPfi(
	.param .u64 .ptr .align 1 _Z17naive_gelu_kernelPfi_param_0,
	.param .u32 _Z17naive_gelu_kernelPfi_param_1
)
{
	.reg .pred 	%p<6>;
	.reg .b32 	%r<11>;
	.reg .b32 	%f<22>;
	.reg .b64 	%rd<8>;
	.reg .b64 	%fd<9>;

	ld.param.u64 	%rd2, [_Z17naive_gelu_kernelPfi_param_0];
	ld.param.u32 	%r6, [_Z17naive_gelu_kernelPfi_param_1];
	mov.u32 	%r7, %ctaid.x;
	mov.u32 	%r1, %ntid.x;
	mov.u32 	%r8, %tid.x;
	mad.lo.s32 	%r10, %r7, %r1, %r8;
	setp.ge.s32 	%p1, %r10, %r6;
	@%p1 bra 	$L__BB0_3;
	mov.u32 	%r9, %nctaid.x;
	mul.lo.s32 	%r3, %r9, %r1;
	cvta.to.global.u64 	%rd1, %rd2;
$L__BB0_2:
	mul.wide.s32 	%rd3, %r10, 4;
	add.s64 	%rd4, %rd1, %rd3;
	ld.global.f32 	%f1, [%rd4];
	cvt.f64.f32 	%fd1, %f1;
	mul.f64 	%fd2, %fd1, 0d3FE0000000000000;
	mul.f64 	%fd3, %fd1, 0d3FA6E4E26D4801F7;
	mul.f64 	%fd4, %fd3, %fd1;
	fma.rn.f64 	%fd5, %fd4, %fd1, %fd1;
	mul.f64 	%fd6, %fd5, 0d3FF20D844D013A93;
	cvt.rn.f32.f64 	%f2, %fd6;
	abs.f32 	%f3, %f2;
	mul.f32 	%f4, %f3, 0f4038AA3B;
	ex2.approx.ftz.f32 	%f5, %f4;
	add.f32 	%f6, %f5, 0f3F800000;
	rcp.approx.ftz.f32 	%f7, %f6;
	fma.rn.f32 	%f8, %f7, 0fC0000000, 0f3F800000;
	setp.ge.f32 	%p2, %f3, 0f41102CB4;
	selp.f32 	%f9, 0f3F800000, %f8, %p2;
	abs.f32 	%f10, %f9;
	neg.f32 	%f11, %f10;
	mov.b64 	%rd5, %fd6;
	shr.u64 	%rd6, %rd5, 63;
	and.b64  	%rd7, %rd6, 1;
	setp.eq.b64 	%p3, %rd7, 1;
	selp.f32 	%f12, %f11, %f10, %p3;
	mul.f32 	%f13, %f2, %f2;
	fma.rn.f32 	%f14, %f13, 0f3C80F082, 0fBD563CAE;
	fma.rn.f32 	%f15, %f14, %f13, 0f3E085941;
	fma.rn.f32 	%f16, %f15, %f13, 0fBEAAA9ED;
	fma.rn.f32 	%f17, %f16, %f13, 0f00000000;
	fma.rn.f32 	%f18, %f17, %f2, %f2;
	setp.ge.f32 	%p4, %f3, 0f3F19999A;
	selp.f32 	%f19, %f12, %f18, %p4;
	add.f32 	%f20, %f19, 0f3F800000;
	cvt.f64.f32 	%fd7, %f20;
	mul.f64 	%fd8, %fd2, %fd7;
	cvt.rn.f32.f64 	%f21, %fd8;
	st.global.f32 	[%rd4], %f21;
	add.s32 	%r10, %r10, %r3;
	setp.lt.s32 	%p5, %r10, %r6;
	@%p5 bra 	$L__BB0_2;
$L__BB0_3:
	ret;

}
	// .globl	_Z17fused_gelu_kernelPfi
.visible .entry _Z17fused_gelu_kernelPfi(
	.param .u64 .ptr .align 1 _Z17fused_gelu_kernelPfi_param_0,
	.param .u32 _Z17fused_gelu_kernelPfi_param_1
)
{
	.reg .pred 	%p<17>;
	.reg .b32 	%r<31>;
	.reg .b32 	%f<116>;
	.reg .b64 	%rd<11>;

	ld.param.u64 	%rd2, [_Z17fused_gelu_kernelPfi_param_0];
	ld.param.u32 	%r12, [_Z17fused_gelu_kernelPfi_param_1];
	cvta.to.global.u64 	%rd1, %rd2;
	mov.u32 	%r13, %ctaid.x;
	mov.u32 	%r14, %ntid.x;
	mov.u32 	%r15, %tid.x;
	mad.lo.s32 	%r29, %r13, %r14, %r15;
	mov.u32 	%r16, %nctaid.x;
	mul.lo.s32 	%r2, %r16, %r14;
	setp.ge.s32 	%p1, %r29, %r12;
	@%p1 bra 	$L__BB1_7;
	add.s32 	%r17, %r29, %r2;
	max.s32 	%r18, %r12, %r17;
	setp.lt.s32 	%p2, %r17, %r12;
	selp.u32 	%r19, 1, 0, %p2;
	add.s32 	%r20, %r17, %r19;
	sub.s32 	%r21, %r18, %r20;
	div.u32 	%r22, %r21, %r2;
	add.s32 	%r3, %r22, %r19;
	and.b32  	%r23, %r3, 3;
	setp.eq.s32 	%p3, %r23, 3;
	@%p3 bra 	$L__BB1_4;
	add.s32 	%r24, %r3, 1;
	and.b32  	%r25, %r24, 3;
	neg.s32 	%r27, %r25;
$L__BB1_3:
	.pragma "nounroll";
	mul.wide.s32 	%rd3, %r29, 4;
	add.s64 	%rd4, %rd1, %rd3;
	ld.global.f32 	%f1, [%rd4];
	mul.f32 	%f2, %f1, %f1;
	mul.f32 	%f3, %f1, %f2;
	fma.rn.f32 	%f4, %f3, 0f3D372713, %f1;
	fma.rn.f32 	%f5, %f4, 0f3F906C22, 0f00000000;
	abs.f32 	%f6, %f5;
	mul.f32 	%f7, %f6, 0f4038AA3B;
	ex2.approx.ftz.f32 	%f8, %f7;
	add.f32 	%f9, %f8, 0f3F800000;
	rcp.approx.ftz.f32 	%f10, %f9;
	fma.rn.f32 	%f11, %f10, 0fC0000000, 0f3F800000;
	setp.ge.f32 	%p4, %f6, 0f41102CB4;
	selp.f32 	%f12, 0f3F800000, %f11, %p4;
	copysign.f32 	%f13, %f5, %f12;
	mul.f32 	%f14, %f5, %f5;
	fma.rn.f32 	%f15, %f14, 0f3C80F082, 0fBD563CAE;
	fma.rn.f32 	%f16, %f15, %f14, 0f3E085941;
	fma.rn.f32 	%f17, %f16, %f14, 0fBEAAA9ED;
	fma.rn.f32 	%f18, %f17, %f14, 0f00000000;
	fma.rn.f32 	%f19, %f18, %f5, %f5;
	setp.ge.f32 	%p5, %f6, 0f3F19999A;
	selp.f32 	%f20, %f13, %f19, %p5;
	add.f32 	%f21, %f20, 0f3F800000;
	mul.f32 	%f22, %f1, %f21;
	mul.f32 	%f23, %f22, 0f3F000000;
	st.global.f32 	[%rd4], %f23;
	add.s32 	%r29, %r29, %r2;
	add.s32 	%r27, %r27, 1;
	setp.ne.s32 	%p6, %r27, 0;
	@%p6 bra 	$L__BB1_3;
$L__BB1_4:
	setp.lt.u32 	%p7, %r3, 3;
	@%p7 bra 	$L__BB1_7;
	mul.wide.s32 	%rd7, %r2, 4;
	shl.b32 	%r26, %r2, 2;
$L__BB1_6:
	mul.wide.s32 	%rd5, %r29, 4;
	add.s64 	%rd6, %rd1, %rd5;
	ld.global.f32 	%f24, [%rd6];
	mul.f32 	%f25, %f24, %f24;
	mul.f32 	%f26, %f24, %f25;
	fma.rn.f32 	%f27, %f26, 0f3D372713, %f24;
	fma.rn.f32 	%f28, %f27, 0f3F906C22, 0f00000000;
	abs.f32 	%f29, %f28;
	mul.f32 	%f30, %f29, 0f4038AA3B;
	ex2.approx.ftz.f32 	%f31, %f30;
	add.f32 	%f32, %f31, 0f3F800000;
	rcp.approx.ftz.f32 	%f33, %f32;
	fma.rn.f32 	%f34, %f33, 0fC0000000, 0f3F800000;
	setp.ge.f32 	%p8, %f29, 0f41102CB4;
	selp.f32 	%f35, 0f3F800000, %f34, %p8;
	copysign.f32 	%f36, %f28, %f35;
	mul.f32 	%f37, %f28, %f28;
	fma.rn.f32 	%f38, %f37, 0f3C80F082, 0fBD563CAE;
	fma.rn.f32 	%f39, %f38, %f37, 0f3E085941;
	fma.rn.f32 	%f40, %f39, %f37, 0fBEAAA9ED;
	fma.rn.f32 	%f41, %f40, %f37, 0f00000000;
	fma.rn.f32 	%f42, %f41, %f28, %f28;
	setp.ge.f32 	%p9, %f29, 0f3F19999A;
	selp.f32 	%f43, %f36, %f42, %p9;
	add.f32 	%f44, %f43, 0f3F800000;
	mul.f32 	%f45, %f24, %f44;
	mul.f32 	%f46, %f45, 0f3F000000;
	st.global.f32 	[%rd6], %f46;
	add.s64 	%rd8, %rd6, %rd7;
	ld.global.f32 	%f47, [%rd8];
	mul.f32 	%f48, %f47, %f47;
	mul.f32 	%f49, %f47, %f48;
	fma.rn.f32 	%f50, %f49, 0f3D372713, %f47;
	fma.rn.f32 	%f51, %f50, 0f3F906C22, 0f00000000;
	abs.f32 	%f52, %f51;
	mul.f32 	%f53, %f52, 0f4038AA3B;
	ex2.approx.ftz.f32 	%f54, %f53;
	add.f32 	%f55, %f54, 0f3F800000;
	rcp.approx.ftz.f32 	%f56, %f55;
	fma.rn.f32 	%f57, %f56, 0fC0000000, 0f3F800000;
	setp.ge.f32 	%p10, %f52, 0f41102CB4;
	selp.f32 	%f58, 0f3F800000, %f57, %p10;
	copysign.f32 	%f59, %f51, %f58;
	mul.f32 	%f60, %f51, %f51;
	fma.rn.f32 	%f61, %f60, 0f3C80F082, 0fBD563CAE;
	fma.rn.f32 	%f62, %f61, %f60, 0f3E085941;
	fma.rn.f32 	%f63, %f62, %f60, 0fBEAAA9ED;
	fma.rn.f32 	%f64, %f63, %f60, 0f00000000;
	fma.rn.f32 	%f65, %f64, %f51, %f51;
	setp.ge.f32 	%p11, %f52, 0f3F19999A;
	selp.f32 	%f66, %f59, %f65, %p11;
	add.f32 	%f67, %f66, 0f3F800000;
	mul.f32 	%f68, %f47, %f67;
	mul.f32 	%f69, %f68, 0f3F000000;
	st.global.f32 	[%rd8], %f69;
	add.s64 	%rd9, %rd8, %rd7;
	ld.global.f32 	%f70, [%rd9];
	mul.f32 	%f71, %f70, %f70;
	mul.f32 	%f72, %f70, %f71;
	fma.rn.f32 	%f73, %f72, 0f3D372713, %f70;
	fma.rn.f32 	%f74, %f73, 0f3F906C22, 0f00000000;
	abs.f32 	%f75, %f74;
	mul.f32 	%f76, %f75, 0f4038AA3B;
	ex2.approx.ftz.f32 	%f77, %f76;
	add.f32 	%f78, %f77, 0f3F800000;
	rcp.approx.ftz.f32 	%f79, %f78;
	fma.rn.f32 	%f80, %f79, 0fC0000000, 0f3F800000;
	setp.ge.f32 	%p12, %f75, 0f41102CB4;
	selp.f32 	%f81, 0f3F800000, %f80, %p12;
	copysign.f32 	%f82, %f74, %f81;
	mul.f32 	%f83, %f74, %f74;
	fma.rn.f32 	%f84, %f83, 0f3C80F082, 0fBD563CAE;
	fma.rn.f32 	%f85, %f84, %f83, 0f3E085941;
	fma.rn.f32 	%f86, %f85, %f83, 0fBEAAA9ED;
	fma.rn.f32 	%f87, %f86, %f83, 0f00000000;
	fma.rn.f32 	%f88, %f87, %f74, %f74;
	setp.ge.f32 	%p13, %f75, 0f3F19999A;
	selp.f32 	%f89, %f82, %f88, %p13;
	add.f32 	%f90, %f89, 0f3F800000;
	mul.f32 	%f91, %f70, %f90;
	mul.f32 	%f92, %f91, 0f3F000000;
	st.global.f32 	[%rd9], %f92;
	add.s64 	%rd10, %rd9, %rd7;
	ld.global.f32 	%f93, [%rd10];
	mul.f32 	%f94, %f93, %f93;
	mul.f32 	%f95, %f93, %f94;
	fma.rn.f32 	%f96, %f95, 0f3D372713, %f93;
	fma.rn.f32 	%f97, %f96, 0f3F906C22, 0f00000000;
	abs.f32 	%f98, %f97;
	mul.f32 	%f99, %f98, 0f4038AA3B;
	ex2.approx.ftz.f32 	%f100, %f99;
	add.f32 	%f101, %f100, 0f3F800000;
	rcp.approx.ftz.f32 	%f102, %f101;
	fma.rn.f32 	%f103, %f102, 0fC0000000, 0f3F800000;
	setp.ge.f32 	%p14, %f98, 0f41102CB4;
	selp.f32 	%f104, 0f3F800000, %f103, %p14;
	copysign.f32 	%f105, %f97, %f104;
	mul.f32 	%f106, %f97, %f97;
	fma.rn.f32 	%f107, %f106, 0f3C80F082, 0fBD563CAE;
	fma.rn.f32 	%f108, %f107, %f106, 0f3E085941;
	fma.rn.f32 	%f109, %f108, %f106, 0fBEAAA9ED;
	fma.rn.f32 	%f110, %f109, %f106, 0f00000000;
	fma.rn.f32 	%f111, %f110, %f97, %f97;
	setp.ge.f32 	%p15, %f98, 0f3F19999A;
	selp.f32 	%f112, %f105, %f111, %p15;
	add.f32 	%f113, %f112, 0f3F800000;
	mul.f32 	%f114, %f93, %f113;
	mul.f32 	%f115, %f114, 0f3F000000;
	st.global.f32 	[%rd10], %f115;
	add.s32 	%r29, %r26, %r29;
	setp.lt.s32 	%p16, %r29, %r12;
	@%p16 bra 	$L__BB1_6;
$L__BB1_7:
	ret;

}


// ===== COMPILED SASS (sm_100) =====

	.target	sm_100

	.elftype	@"ET_EXEC"


//--------------------- .note.nv.tkinfo           --------------------------
	.section	.note.nv.tkinfo,"",@"SHT_NOTE"
	.sectionflags	@"SHF_NOTE_NV_TKINFO"
	.tkinfo
        /*0018*/ 	.word	0x00000002
        /*0030*/ 	.string	""
        /*0030*/ 	.string	"ptxas"
        /*0030*/ 	.string	"Cuda compilation tools, release 13.0, V13.0.88"
        /*0030*/ 	.string	"Build cuda_13.0.r13.0/compiler.36424714_0"
        /*0030*/ 	.string	"-arch sm_100 -m 64 "



//--------------------- .note.nv.cuinfo           --------------------------
	.section	.note.nv.cuinfo,"",@"SHT_NOTE"
	.sectionflags	@"SHF_NOTE_NV_CUINFO"
        /*0018*/ 	.short	0x0002
        /*001a*/ 	.short	0x0064
        /*001c*/ 	.short	0x0082
	.zero		2


//--------------------- .nv.info                  --------------------------
	.section	.nv.info,"",@"SHT_CUDA_INFO"
	.align	4


	//----- nvinfo : EIATTR_REGCOUNT
	.align		4
        /*0000*/ 	.byte	0x04, 0x2f
        /*0002*/ 	.short	(.L_1 - .L_0)
	.align		4
.L_0:
        /*0004*/ 	.word	index@(_Z17naive_gelu_kernelPfi)
        /*0008*/ 	.word	0x00000013


	//----- nvinfo : EIATTR_FRAME_SIZE
	.align		4
.L_1:
        /*000c*/ 	.byte	0x04, 0x11
        /*000e*/ 	.short	(.L_3 - .L_2)
	.align		4
.L_2:
        /*0010*/ 	.word	index@(_Z17naive_gelu_kernelPfi)
        /*0014*/ 	.word	0x00000000


	//----- nvinfo : EIATTR_REGCOUNT
	.align		4
.L_3:
        /*0018*/ 	.byte	0x04, 0x2f
        /*001a*/ 	.short	(.L_5 - .L_4)
	.align		4
.L_4:
        /*001c*/ 	.word	index@(_Z17fused_gelu_kernelPfi)
        /*0020*/ 	.word	0x00000014


	//----- nvinfo : EIATTR_FRAME_SIZE
	.align		4
.L_5:
        /*0024*/ 	.byte	0x04, 0x11
        /*0026*/ 	.short	(.L_7 - .L_6)
	.align		4
.L_6:
        /*0028*/ 	.word	index@(_Z17fused_gelu_kernelPfi)
        /*002c*/ 	.word	0x00000000


	//----- nvinfo : EIATTR_MIN_STACK_SIZE
	.align		4
.L_7:
        /*0030*/ 	.byte	0x04, 0x12
        /*0032*/ 	.short	(.L_9 - .L_8)
	.align		4
.L_8:
        /*0034*/ 	.word	index@(_Z17fused_gelu_kernelPfi)
        /*0038*/ 	.word	0x00000000


	//----- nvinfo : EIATTR_MIN_STACK_SIZE
	.align		4
.L_9:
        /*003c*/ 	.byte	0x04, 0x12
        /*003e*/ 	.short	(.L_11 - .L_10)
	.align		4
.L_10:
        /*0040*/ 	.word	index@(_Z17naive_gelu_kernelPfi)
        /*0044*/ 	.word	0x00000000
.L_11:


//--------------------- .nv.compat                --------------------------
	.section	.nv.compat,"",@"SHT_CUDA_COMPAT_INFO"
	.align	4
        /*0000*/ 	.byte	0x02, 0x09, 0x00, 0x00, 0x02, 0x02, 0x01, 0x00, 0x02, 0x05, 0x05, 0x00, 0x03, 0x07, 0x01, 0x01
        /*0010*/ 	.byte	0x02, 0x03, 0x00, 0x00, 0x02, 0x06, 0x01, 0x00, 0x04, 0x0b, 0x08, 0x00, 0x01, 0x00, 0x00, 0x00
        /*0020*/ 	.byte	0x00, 0x00, 0x00, 0x00


//--------------------- .nv.info._Z17fused_gelu_kernelPfi --------------------------
	.section	.nv.info._Z17fused_gelu_kernelPfi,"",@"SHT_CUDA_INFO"
	.sectionflags	@""
	.align	4


	//----- nvinfo : EIATTR_CUDA_API_VERSION
	.align		4
        /*0000*/ 	.byte	0x04, 0x37
        /*0002*/ 	.short	(.L_13 - .L_12)
.L_12:
        /*0004*/ 	.word	0x00000082


	//----- nvinfo : EIATTR_KPARAM_INFO
	.align		4
.L_13:
        /*0008*/ 	.byte	0x04, 0x17
        /*000a*/ 	.short	(.L_15 - .L_14)
.L_14:
        /*000c*/ 	.word	0x00000000
        /*0010*/ 	.short	0x0001
        /*0012*/ 	.short	0x0008
        /*0014*/ 	.byte	0x00, 0xf0, 0x11, 0x00


	//----- nvinfo : EIATTR_KPARAM_INFO
	.align		4
.L_15:
        /*0018*/ 	.byte	0x04, 0x17
        /*001a*/ 	.short	(.L_17 - .L_16)
.L_16:
        /*001c*/ 	.word	0x00000000
        /*0020*/ 	.short	0x0000
        /*0022*/ 	.short	0x0000
        /*0024*/ 	.byte	0x00, 0xf5, 0x21, 0x00


	//----- nvinfo : EIATTR_SPARSE_MMA_MASK
	.align		4
.L_17:
        /*0028*/ 	.byte	0x03, 0x50
        /*002a*/ 	.short	0x0000


	//----- nvinfo : EIATTR_MAXREG_COUNT
	.align		4
        /*002c*/ 	.byte	0x03, 0x1b
        /*002e*/ 	.short	0x00ff


	//----- nvinfo : EIATTR_MERCURY_ISA_VERSION
	.align		4
        /*0030*/ 	.byte	0x03, 0x5f
        /*0032*/ 	.short	0x0101


	//----- nvinfo : EIATTR_VRC_CTA_INIT_COUNT
	.align		4
        /*0034*/ 	.byte	0x02, 0x4a
	.zero		1
	.zero		1


	//----- nvinfo : EIATTR_EXIT_INSTR_OFFSETS
	.align		4
        /*0038*/ 	.byte	0x04, 0x1c
        /*003a*/ 	.short	(.L_19 - .L_18)


	//   ....[0]....
.L_18:
        /*003c*/ 	.word	0x00000090


	//   ....[1]....
        /*0040*/ 	.word	0x000004c0


	//   ....[2]....
        /*0044*/ 	.word	0x00000b20


	//----- nvinfo : EIATTR_CRS_STACK_SIZE
	.align		4
.L_19:
        /*0048*/ 	.byte	0x04, 0x1e
        /*004a*/ 	.short	(.L_21 - .L_20)
.L_20:
        /*004c*/ 	.word	0x00000000


	//----- nvinfo : EIATTR_CBANK_PARAM_SIZE
	.align		4
.L_21:
        /*0050*/ 	.byte	0x03, 0x19
        /*0052*/ 	.short	0x000c


	//----- nvinfo : EIATTR_PARAM_CBANK
	.align		4
        /*0054*/ 	.byte	0x04, 0x0a
        /*0056*/ 	.short	(.L_23 - .L_22)
	.align		4
.L_22:
        /*0058*/ 	.word	index@(.nv.constant0._Z17fused_gelu_kernelPfi)
        /*005c*/ 	.short	0x0380
        /*005e*/ 	.short	0x000c


	//----- nvinfo : EIATTR_SW_WAR
	.align		4
.L_23:
        /*0060*/ 	.byte	0x04, 0x36
        /*0062*/ 	.short	(.L_25 - .L_24)
.L_24:
        /*0064*/ 	.word	0x00000008
.L_25:


//--------------------- .nv.info._Z17naive_gelu_kernelPfi --------------------------
	.section	.nv.info._Z17naive_gelu_kernelPfi,"",@"SHT_CUDA_INFO"
	.sectionflags	@""
	.align	4


	//----- nvinfo : EIATTR_CUDA_API_VERSION
	.align		4
        /*0000*/ 	.byte	0x04, 0x37
        /*0002*/ 	.short	(.L_27 - .L_26)
.L_26:
        /*0004*/ 	.word	0x00000082


	//----- nvinfo : EIATTR_KPARAM_INFO
	.align		4
.L_27:
        /*0008*/ 	.byte	0x04, 0x17
        /*000a*/ 	.short	(.L_29 - .L_28)
.L_28:
        /*000c*/ 	.word	0x00000000
        /*0010*/ 	.short	0x0001
        /*0012*/ 	.short	0x0008
        /*0014*/ 	.byte	0x00, 0xf0, 0x11, 0x00


	//----- nvinfo : EIATTR_KPARAM_INFO
	.align		4
.L_29:
        /*0018*/ 	.byte	0x04, 0x17
        /*001a*/ 	.short	(.L_31 - .L_30)
.L_30:
        /*001c*/ 	.word	0x00000000
        /*0020*/ 	.short	0x0000
        /*0022*/ 	.short	0x0000
        /*0024*/ 	.byte	0x00, 0xf5, 0x21, 0x00


	//----- nvinfo : EIATTR_SPARSE_MMA_MASK
	.align		4
.L_31:
        /*0028*/ 	.byte	0x03, 0x50
        /*002a*/ 	.short	0x0000


	//----- nvinfo : EIATTR_MAXREG_COUNT
	.align		4
        /*002c*/ 	.byte	0x03, 0x1b
        /*002e*/ 	.short	0x00ff


	//----- nvinfo : EIATTR_MERCURY_ISA_VERSION
	.align		4
        /*0030*/ 	.byte	0x03, 0x5f
        /*0032*/ 	.short	0x0101


	//----- nvinfo : EIATTR_VRC_CTA_INIT_COUNT
	.align		4
        /*0034*/ 	.byte	0x02, 0x4a
	.zero		1
	.zero		1


	//----- nvinfo : EIATTR_EXIT_INSTR_OFFSETS
	.align		4
        /*0038*/ 	.byte	0x04, 0x1c
        /*003a*/ 	.short	(.L_33 - .L_32)


	//   ....[0]....
.L_32:
        /*003c*/ 	.word	0x00000070


	//   ....[1]....
        /*0040*/ 	.word	0x00000360


	//----- nvinfo : EIATTR_CRS_STACK_SIZE
	.align		4
.L_33:
        /*0044*/ 	.byte	0x04, 0x1e
        /*0046*/ 	.short	(.L_35 - .L_34)
.L_34:
        /*0048*/ 	.word	0x00000000


	//----- nvinfo : EIATTR_CBANK_PARAM_SIZE
	.align		4
.L_35:
        /*004c*/ 	.byte	0x03, 0x19
        /*004e*/ 	.short	0x000c


	//----- nvinfo : EIATTR_PARAM_CBANK
	.align		4
        /*0050*/ 	.byte	0x04, 0x0a
        /*0052*/ 	.short	(.L_37 - .L_36)
	.align		4
.L_36:
        /*0054*/ 	.word	index@(.nv.constant0._Z17naive_gelu_kernelPfi)
        /*0058*/ 	.short	0x0380
        /*005a*/ 	.short	0x000c


	//----- nvinfo : EIATTR_SW_WAR
	.align		4
.L_37:
        /*005c*/ 	.byte	0x04, 0x36
        /*005e*/ 	.short	(.L_39 - .L_38)
.L_38:
        /*0060*/ 	.word	0x00000008
.L_39:


//--------------------- .nv.callgraph             --------------------------
	.section	.nv.callgraph,"",@"SHT_CUDA_CALLGRAPH"
	.align	4
	.sectionentsize	8
	.align		4
        /*0000*/ 	.word	0x00000000
	.align		4
        /*0004*/ 	.word	0xffffffff
	.align		4
        /*0008*/ 	.word	0x00000000
	.align		4
        /*000c*/ 	.word	0xfffffffe
	.align		4
        /*0010*/ 	.word	0x00000000
	.align		4
        /*0014*/ 	.word	0xfffffffd
	.align		4
        /*0018*/ 	.word	0x00000000
	.align		4
        /*001c*/ 	.word	0xfffffffc


//--------------------- .text._Z17fused_gelu_kernelPfi --------------------------
	.section	.text._Z17fused_gelu_kernelPfi,"ax",@progbits
	.align	128
        .global         _Z17fused_gelu_kernelPfi
        .type           _Z17fused_gelu_kernelPfi,@function
        .size           _Z17fused_gelu_kernelPfi,(.L_x_7 - _Z17fused_gelu_kernelPfi)
        .other          _Z17fused_gelu_kernelPfi,@"STO_CUDA_ENTRY STV_DEFAULT"
_Z17fused_gelu_kernelPfi:
.text._Z17fused_gelu_kernelPfi:
[----:B------:R-:W-:Y:S01]  /*0000*/  LDC R1, c[0x0][0x37c] ;  /* 0x0000df00ff017b82 */ /* 0x000fe20000000800 */
[----:B------:R-:W0:Y:S07]  /*0010*/  S2R R5, SR_TID.X ;  /* 0x0000000000057919 */ /* 0x000e2e0000002100 */
[----:B------:R-:W0:Y:S01]  /*0020*/  S2UR UR4, SR_CTAID.X ;  /* 0x00000000000479c3 */ /* 0x000e220000002500 */
[----:B------:R-:W1:Y:S07]  /*0030*/  LDCU UR6, c[0x0][0x388] ;  /* 0x00007100ff0677ac */ /* 0x000e6e0008000800 */
[----:B------:R-:W0:Y:S01]  /*0040*/  LDC R4, c[0x0][0x360] ;  /* 0x0000d800ff047b82 */ /* 0x000e220000000800 */
[----:B------:R-:W2:Y:S01]  /*0050*/  LDCU UR5, c[0x0][0x370] ;  /* 0x00006e00ff0577ac */ /* 0x000ea20008000800 */
[----:B0-----:R-:W-:-:S02]  /*0060*/  IMAD R5, R4, UR4, R5 ;  /* 0x0000000404057c24 */ /* 0x001fc4000f8e0205 */
[----:B--2---:R-:W-:-:S03]  /*0070*/  IMAD R4, R4, UR5, RZ ;  /* 0x0000000504047c24 */ /* 0x004fc6000f8e02ff */
[----:B-1----:R-:W-:-:S13]  /*0080*/  ISETP.GE.AND P0, PT, R5, UR6, PT ;  /* 0x0000000605007c0c */ /* 0x002fda000bf06270 */
[----:B------:R-:W-:Y:S05]  /*0090*/  @P0 EXIT ;  /* 0x000000000000094d */ /* 0x000fea0003800000 */
[----:B------:R-:W0:Y:S01]  /*00a0*/  I2F.U32.RP R8, R4 ;  /* 0x0000000400087306 */ /* 0x000e220000209000 */
[----:B------:R-:W-:Y:S01]  /*00b0*/  IADD3 R0, PT, PT, R4, R5, RZ ;  /* 0x0000000504007210 */ /* 0x000fe20007ffe0ff */
[----:B------:R-:W1:Y:S01]  /*00c0*/  LDCU.64 UR4, c[0x0][0x358] ;  /* 0x00006b00ff0477ac */ /* 0x000e620008000a00 */
[----:B------:R-:W-:Y:S01]  /*00d0*/  IADD3 R9, PT, PT, RZ, -R4, RZ ;  /* 0x80000004ff097210 */ /* 0x000fe20007ffe0ff */
[----:B------:R-:W-:Y:S01]  /*00e0*/  BSSY.RECONVERGENT B0, `(.L_x_0) ;  /* 0x000003d000007945 */ /* 0x000fe20003800200 */
[C---:B------:R-:W-:Y:S02]  /*00f0*/  ISETP.GE.AND P0, PT, R0.reuse, UR6, PT ;  /* 0x0000000600007c0c */ /* 0x040fe4000bf06270 */
[----:B------:R-:W-:Y:S02]  /*0100*/  VIMNMX R7, PT, PT, R0, UR6, !PT ;  /* 0x0000000600077c48 */ /* 0x000fe4000ffe0100 */
[----:B------:R-:W-:Y:S02]  /*0110*/  SEL R6, RZ, 0x1, P0 ;  /* 0x00000001ff067807 */ /* 0x000fe40000000000 */
[----:B------:R-:W-:-:S02]  /*0120*/  ISETP.NE.U32.AND P2, PT, R4, RZ, PT ;  /* 0x000000ff0400720c */ /* 0x000fc40003f45070 */
[----:B------:R-:W-:Y:S01]  /*0130*/  IADD3 R7, PT, PT, R7, -R0, -R6 ;  /* 0x8000000007077210 */ /* 0x000fe20007ffe806 */
[----:B0-----:R-:W0:Y:S02]  /*0140*/  MUFU.RCP R8, R8 ;  /* 0x0000000800087308 */ /* 0x001e240000001000 */
[----:B0-----:R-:W-:-:S06]  /*0150*/  IADD3 R2, PT, PT, R8, 0xffffffe, RZ ;  /* 0x0ffffffe08027810 */ /* 0x001fcc0007ffe0ff */
[----:B------:R0:W2:Y:S02]  /*0160*/  F2I.FTZ.U32.TRUNC.NTZ R3, R2 ;  /* 0x0000000200037305 */ /* 0x0000a4000021f000 */
[----:B0-----:R-:W-:Y:S02]  /*0170*/  HFMA2 R2, -RZ, RZ, 0, 0 ;  /* 0x00000000ff027431 */ /* 0x001fe400000001ff */
[----:B--2---:R-:W-:-:S04]  /*0180*/  IMAD R9, R9, R3, RZ ;  /* 0x0000000309097224 */ /* 0x004fc800078e02ff */
[----:B------:R-:W-:Y:S02]  /*0190*/  IMAD.HI.U32 R8, R3, R9, R2 ;  /* 0x0000000903087227 */ /* 0x000fe400078e0002 */
[----:B------:R-:W0:Y:S04]  /*01a0*/  LDC.64 R2, c[0x0][0x380] ;  /* 0x0000e000ff027b82 */ /* 0x000e280000000a00 */
[----:B------:R-:W-:-:S05]  /*01b0*/  IMAD.HI.U32 R9, R8, R7, RZ ;  /* 0x0000000708097227 */ /* 0x000fca00078e00ff */
[----:B------:R-:W-:-:S05]  /*01c0*/  IADD3 R0, PT, PT, -R9, RZ, RZ ;  /* 0x000000ff09007210 */ /* 0x000fca0007ffe1ff */
[----:B------:R-:W-:-:S05]  /*01d0*/  IMAD R7, R4, R0, R7 ;  /* 0x0000000004077224 */ /* 0x000fca00078e0207 */
[----:B------:R-:W-:-:S13]  /*01e0*/  ISETP.GE.U32.AND P0, PT, R7, R4, PT ;  /* 0x000000040700720c */ /* 0x000fda0003f06070 */
[----:B------:R-:W-:Y:S02]  /*01f0*/  @P0 IADD3 R7, PT, PT, -R4, R7, RZ ;  /* 0x0000000704070210 */ /* 0x000fe40007ffe1ff */
[----:B------:R-:W-:Y:S02]  /*0200*/  @P0 IADD3 R9, PT, PT, R9, 0x1, RZ ;  /* 0x0000000109090810 */ /* 0x000fe40007ffe0ff */
[----:B------:R-:W-:-:S13]  /*0210*/  ISETP.GE.U32.AND P1, PT, R7, R4, PT ;  /* 0x000000040700720c */ /* 0x000fda0003f26070 */
[----:B------:R-:W-:Y:S02]  /*0220*/  @P1 IADD3 R9, PT, PT, R9, 0x1, RZ ;  /* 0x0000000109091810 */ /* 0x000fe40007ffe0ff */
[----:B------:R-:W-:-:S04]  /*0230*/  @!P2 LOP3.LUT R9, RZ, R4, RZ, 0x33, !PT ;  /* 0x00000004ff09a212 */ /* 0x000fc800078e33ff */
[----:B------:R-:W-:-:S04]  /*0240*/  IADD3 R0, PT, PT, R6, R9, RZ ;  /* 0x0000000906007210 */ /* 0x000fc80007ffe0ff */
[C---:B------:R-:W-:Y:S02]  /*0250*/  LOP3.LUT R6, R0.reuse, 0x3, RZ, 0xc0, !PT ;  /* 0x0000000300067812 */ /* 0x040fe400078ec0ff */
[----:B------:R-:W-:Y:S02]  /*0260*/  ISETP.GE.U32.AND P0, PT, R0, 0x3, PT ;  /* 0x000000030000780c */ /* 0x000fe40003f06070 */
[----:B------:R-:W-:-:S13]  /*0270*/  ISETP.NE.AND P1, PT, R6, 0x3, PT ;  /* 0x000000030600780c */ /* 0x000fda0003f25270 */
[----:B01----:R-:W-:Y:S05]  /*0280*/  @!P1 BRA `(.L_x_1) ;  /* 0x0000000000889947 */ /* 0x003fea0003800000 */
[----:B------:R-:W0:Y:S01]  /*0290*/  LDC.64 R6, c[0x0][0x380] ;  /* 0x0000e000ff067b82 */ /* 0x000e220000000a00 */
[----:B------:R-:W-:-:S04]  /*02a0*/  IADD3 R0, PT, PT, R0, 0x1, RZ ;  /* 0x0000000100007810 */ /* 0x000fc80007ffe0ff */
[----:B------:R-:W-:-:S04]  /*02b0*/  LOP3.LUT R0, R0, 0x3, RZ, 0xc0, !PT ;  /* 0x0000000300007812 */ /* 0x000fc800078ec0ff */
[----:B------:R-:W-:-:S07]  /*02c0*/  IADD3 R10, PT, PT, -R0, RZ, RZ ;  /* 0x000000ff000a7210 */ /* 0x000fce0007ffe1ff */
.L_x_2:
[----:B01----:R-:W-:-:S05]  /*02d0*/  IMAD.WIDE R8, R5, 0x4, R6 ;  /* 0x0000000405087825 */ /* 0x003fca00078e0206 */
[----:B------:R-:W2:Y:S01]  /*02e0*/  LDG.E R11, desc[UR4][R8.64] ;  /* 0x00000004080b7981 */ /* 0x000ea2000c1e1900 */
[----:B------:R-:W-:Y:S01]  /*02f0*/  MOV R16, 0x3c80f082 ;  /* 0x3c80f08200107802 */ /* 0x000fe20000000f00 */
[----:B------:R-:W-:Y:S01]  /*0300*/  HFMA2 R14, -RZ, RZ, 1.875, 0 ;  /* 0x3f800000ff0e7431 */ /* 0x000fe200000001ff */
[----:B------:R-:W-:Y:S02]  /*0310*/  IADD3 R10, PT, PT, R10, 0x1, RZ ;  /* 0x000000010a0a7810 */ /* 0x000fe40007ffe0ff */
[----:B------:R-:W-:Y:S01]  /*0320*/  IADD3 R5, PT, PT, R4, R5, RZ ;  /* 0x0000000504057210 */ /* 0x000fe20007ffe0ff */
[----:B--2---:R-:W-:-:S04]  /*0330*/  FMUL R0, R11, R11 ;  /* 0x0000000b0b007220 */ /* 0x004fc80000400000 */
[----:B------:R-:W-:-:S04]  /*0340*/  FMUL R0, R11, R0 ;  /* 0x000000000b007220 */ /* 0x000fc80000400000 */
[----:B------:R-:W-:-:S04]  /*0350*/  FFMA R0, R0, 0.044714998453855514526, R11 ;  /* 0x3d37271300007823 */ /* 0x000fc8000000000b */
[----:B------:R-:W-:-:S04]  /*0360*/  FFMA R12, R0, 1.1282999515533447266, RZ ;  /* 0x3f906c22000c7823 */ /* 0x000fc800000000ff */
[C---:B------:R-:W-:Y:S01]  /*0370*/  FMUL R0, |R12|.reuse, 2.8853900432586669922 ;  /* 0x4038aa3b0c007820 */ /* 0x040fe20000400200 */
[C---:B------:R-:W-:Y:S01]  /*0380*/  FMUL R17, R12.reuse, R12 ;  /* 0x0000000c0c117220 */ /* 0x040fe20000400000 */
[C---:B------:R-:W-:Y:S02]  /*0390*/  FSETP.GE.AND P2, PT, |R12|.reuse, 0.60000002384185791016, PT ;  /* 0x3f19999a0c00780b */ /* 0x040fe40003f46200 */
[----:B------:R-:W-:Y:S01]  /*03a0*/  FSETP.GE.AND P1, PT, |R12|, 9.010913848876953125, PT ;  /* 0x41102cb40c00780b */ /* 0x000fe20003f26200 */
[C---:B------:R-:W-:Y:S01]  /*03b0*/  FFMA R16, R17.reuse, R16, -0.052303962409496307373 ;  /* 0xbd563cae11107423 */ /* 0x040fe20000000010 */
[----:B------:R-:W0:Y:S03]  /*03c0*/  MUFU.EX2 R0, R0 ;  /* 0x0000000000007308 */ /* 0x000e260000000800 */
[----:B------:R-:W-:Y:S01]  /*03d0*/  FFMA R16, R17, R16, 0.1331529766321182251 ;  /* 0x3e08594111107423 */ /* 0x000fe20000000010 */
[----:B0-----:R-:W-:-:S03]  /*03e0*/  FADD R13, R0, 1 ;  /* 0x3f800000000d7421 */ /* 0x001fc60000000000 */
[----:B------:R-:W-:-:S04]  /*03f0*/  FFMA R0, R17, R16, -0.33332768082618713379 ;  /* 0xbeaaa9ed11007423 */ /* 0x000fc80000000010 */
[----:B------:R-:W-:Y:S01]  /*0400*/  FFMA R17, R17, R0, RZ ;  /* 0x0000000011117223 */ /* 0x000fe200000000ff */
[----:B------:R-:W0:Y:S02]  /*0410*/  MUFU.RCP R13, R13 ;  /* 0x0000000d000d7308 */ /* 0x000e240000001000 */
[----:B0-----:R-:W-:-:S05]  /*0420*/  FFMA R14, R13, -2, R14 ;  /* 0xc00000000d0e7823 */ /* 0x001fca000000000e */
[----:B------:R-:W-:Y:S02]  /*0430*/  FSEL R15, R14, 1, !P1 ;  /* 0x3f8000000e0f7808 */ /* 0x000fe40004800000 */
[----:B------:R-:W-:Y:S02]  /*0440*/  ISETP.NE.AND P1, PT, R10, RZ, PT ;  /* 0x000000ff0a00720c */ /* 0x000fe40003f25270 */
[--C-:B------:R-:W-:Y:S01]  /*0450*/  LOP3.LUT R15, R15, 0x80000000, R12.reuse, 0xb8, !PT ;  /* 0x800000000f0f7812 */ /* 0x100fe200078eb80c */
[----:B------:R-:W-:-:S04]  /*0460*/  @!P2 FFMA R15, R12, R17, R12 ;  /* 0x000000110c0fa223 */ /* 0x000fc8000000000c */
[----:B------:R-:W-:-:S04]  /*0470*/  FADD R0, R15, 1 ;  /* 0x3f8000000f007421 */ /* 0x000fc80000000000 */
[----:B------:R-:W-:-:S05]  /*0480*/  FMUL.D2 R11, R11, R0 ;  /* 0x000000000b0b7220 */ /* 0x000fca0000300000 */
[----:B------:R1:W-:Y:S01]  /*0490*/  STG.E desc[UR4][R8.64], R11 ;  /* 0x0000000b08007986 */ /* 0x0003e2000c101904 */
[----:B------:R-:W-:Y:S05]  /*04a0*/  @P1 BRA `(.L_x_2) ;  /* 0xfffffffc00881947 */ /* 0x000fea000383ffff */
.L_x_1:
[----:B------:R-:W-:Y:S05]  /*04b0*/  BSYNC.RECONVERGENT B0 ;  /* 0x0000000000007941 */ /* 0x000fea0003800200 */
.L_x_0:
[----:B------:R-:W-:Y:S05]  /*04c0*/  @!P0 EXIT ;  /* 0x000000000000894d */ /* 0x000fea0003800000 */
.L_x_3:
[----:B0-----:R-:W-:-:S05]  /*04d0*/  IMAD.WIDE R6, R5, 0x4, R2 ;  /* 0x0000000405067825 */ /* 0x001fca00078e0202 */
[----:B------:R-:W2:Y:S01]  /*04e0*/  LDG.E R10, desc[UR4][R6.64] ;  /* 0x00000004060a7981 */ /* 0x000ea2000c1e1900 */
[----:B-1----:R-:W-:Y:S01]  /*04f0*/  MOV R8, 0x3c80f082 ;  /* 0x3c80f08200087802 */ /* 0x002fe20000000f00 */
[----:B--2---:R-:W-:-:S04]  /*0500*/  FMUL R9, R10, R10 ;  /* 0x0000000a0a097220 */ /* 0x004fc80000400000 */
[----:B------:R-:W-:-:S04]  /*0510*/  FMUL R9, R10, R9 ;  /* 0x000000090a097220 */ /* 0x000fc80000400000 */
[----:B------:R-:W-:Y:S01]  /*0520*/  FFMA R0, R9, 0.044714998453855514526, R10 ;  /* 0x3d37271309007823 */ /* 0x000fe2000000000a */
[----:B------:R-:W-:-:S03]  /*0530*/  HFMA2 R9, -RZ, RZ, 1.875, 0 ;  /* 0x3f800000ff097431 */ /* 0x000fc600000001ff */
        /* <DEDUP_REMOVED lines=13> */
[----:B------:R-:W-:-:S04]  /*0610*/  FSEL R14, R13, 1, !P0 ;  /* 0x3f8000000d0e7808 */ /* 0x000fc80004000000 */
[--C-:B------:R-:W-:Y:S01]  /*0620*/  LOP3.LUT R14, R14, 0x80000000, R11.reuse, 0xb8, !PT ;  /* 0x800000000e0e7812 */ /* 0x100fe200078eb80b */
[----:B------:R-:W-:-:S04]  /*0630*/  @!P1 FFMA R14, R11, R0, R11 ;  /* 0x000000000b0e9223 */ /* 0x000fc8000000000b */
[----:B------:R-:W-:-:S04]  /*0640*/  FADD R11, R14, 1 ;  /* 0x3f8000000e0b7421 */ /* 0x000fc80000000000 */
[----:B------:R-:W-:Y:S01]  /*0650*/  FMUL.D2 R13, R10, R11 ;  /* 0x0000000b0a0d7220 */ /* 0x000fe20000300000 */
[----:B------:R-:W-:-:S04]  /*0660*/  IMAD.WIDE R10, R4, 0x4, R6 ;  /* 0x00000004040a7825 */ /* 0x000fc800078e0206 */
[----:B------:R0:W-:Y:S04]  /*0670*/  STG.E desc[UR4][R6.64], R13 ;  /* 0x0000000d06007986 */ /* 0x0001e8000c101904 */
[----:B------:R-:W2:Y:S02]  /*0680*/  LDG.E R12, desc[UR4][R10.64] ;  /* 0x000000040a0c7981 */ /* 0x000ea4000c1e1900 */
[----:B--2---:R-:W-:-:S04]  /*0690*/  FMUL R15, R12, R12 ;  /* 0x0000000c0c0f7220 */ /* 0x004fc80000400000 */
[----:B------:R-:W-:-:S04]  /*06a0*/  FMUL R15, R12, R15 ;  /* 0x0000000f0c0f7220 */ /* 0x000fc80000400000 */
[----:B------:R-:W-:-:S04]  /*06b0*/  FFMA R0, R15, 0.044714998453855514526, R12 ;  /* 0x3d3727130f007823 */ /* 0x000fc8000000000c */
[----:B------:R-:W-:-:S04]  /*06c0*/  FFMA R14, R0, 1.1282999515533447266, RZ ;  /* 0x3f906c22000e7823 */ /* 0x000fc800000000ff */
[C---:B------:R-:W-:Y:S01]  /*06d0*/  FMUL R15, |R14|.reuse, 2.8853900432586669922 ;  /* 0x4038aa3b0e0f7820 */ /* 0x040fe20000400200 */
[C---:B------:R-:W-:Y:S01]  /*06e0*/  FMUL R17, R14.reuse, R14 ;  /* 0x0000000e0e117220 */ /* 0x040fe20000400000 */
[C---:B------:R-:W-:Y:S02]  /*06f0*/  FSETP.GE.AND P0, PT, |R14|.reuse, 9.010913848876953125, PT ;  /* 0x41102cb40e00780b */ /* 0x040fe40003f06200 */
[----:B------:R-:W-:Y:S01]  /*0700*/  FSETP.GE.AND P1, PT, |R14|, 0.60000002384185791016, PT ;  /* 0x3f19999a0e00780b */ /* 0x000fe20003f26200 */
[C---:B0-----:R-:W-:Y:S01]  /*0710*/  FFMA R6, R17.reuse, R8, -0.052303962409496307373 ;  /* 0xbd563cae11067423 */ /* 0x041fe20000000008 */
[----:B------:R-:W0:Y:S03]  /*0720*/  MUFU.EX2 R15, R15 ;  /* 0x0000000f000f7308 */ /* 0x000e260000000800 */
[----:B------:R-:W-:Y:S01]  /*0730*/  FFMA R6, R17, R6, 0.1331529766321182251 ;  /* 0x3e08594111067423 */ /* 0x000fe20000000006 */
[----:B0-----:R-:W-:-:S06]  /*0740*/  FADD R16, R15, 1 ;  /* 0x3f8000000f107421 */ /* 0x001fcc0000000000 */
[----:B------:R-:W0:Y:S02]  /*0750*/  MUFU.RCP R16, R16 ;  /* 0x0000001000107308 */ /* 0x000e240000001000 */
[----:B0-----:R-:W-:-:S05]  /*0760*/  FFMA R0, R16, -2, R9 ;  /* 0xc000000010007823 */ /* 0x001fca0000000009 */
[----:B------:R-:W-:Y:S01]  /*0770*/  FSEL R7, R0, 1, !P0 ;  /* 0x3f80000000077808 */ /* 0x000fe20004000000 */
[----:B------:R-:W-:-:S03]  /*0780*/  FFMA R0, R17, R6, -0.33332768082618713379 ;  /* 0xbeaaa9ed11007423 */ /* 0x000fc60000000006 */
[----:B------:R-:W-:Y:S01]  /*0790*/  LOP3.LUT R7, R7, 0x80000000, R14, 0xb8, !PT ;  /* 0x8000000007077812 */ /* 0x000fe200078eb80e */
[----:B------:R-:W-:-:S04]  /*07a0*/  FFMA R17, R17, R0, RZ ;  /* 0x0000000011117223 */ /* 0x000fc800000000ff */
        /* <DEDUP_REMOVED lines=29> */
[----:B------:R-:W2:Y:S01]  /*0980*/  LDG.E R12, desc[UR4][R10.64] ;  /* 0x000000040a0c7981 */ /* 0x000ea2000c1e1900 */
[----:B------:R-:W-:Y:S01]  /*0990*/  LEA R5, R4, R5, 0x2 ;  /* 0x0000000504057211 */ /* 0x000fe200078e10ff */
        /* <DEDUP_REMOVED lines=9> */
[----:B------:R-:W1:Y:S03]  /*0a30*/  MUFU.EX2 R15, R15 ;  /* 0x0000000f000f7308 */ /* 0x000e660000000800 */
[----:B------:R-:W-:-:S04]  /*0a40*/  FFMA R0, R17, R8, 0.1331529766321182251 ;  /* 0x3e08594111007423 */ /* 0x000fc80000000008 */
[----:B------:R-:W-:-:S04]  /*0a50*/  FFMA R0, R17, R0, -0.33332768082618713379 ;  /* 0xbeaaa9ed11007423 */ /* 0x000fc80000000000 */
[----:B------:R-:W-:Y:S01]  /*0a60*/  FFMA R17, R17, R0, RZ ;  /* 0x0000000011117223 */ /* 0x000fe200000000ff */
[----:B-1----:R-:W-:-:S06]  /*0a70*/  FADD R16, R15, 1 ;  /* 0x3f8000000f107421 */ /* 0x002fcc0000000000 */
[----:B------:R-:W1:Y:S02]  /*0a80*/  MUFU.RCP R16, R16 ;  /* 0x0000001000107308 */ /* 0x000e640000001000 */
[----:B-1----:R-:W-:-:S05]  /*0a90*/  FFMA R9, R16, -2, R9 ;  /* 0xc000000010097823 */ /* 0x002fca0000000009 */
[----:B------:R-:W-:Y:S02]  /*0aa0*/  FSEL R9, R9, 1, !P0 ;  /* 0x3f80000009097808 */ /* 0x000fe40004000000 */
[----:B------:R-:W-:Y:S02]  /*0ab0*/  ISETP.GE.AND P0, PT, R5, UR6, PT ;  /* 0x0000000605007c0c */ /* 0x000fe4000bf06270 */
[--C-:B------:R-:W-:Y:S01]  /*0ac0*/  LOP3.LUT R9, R9, 0x80000000, R14.reuse, 0xb8, !PT ;  /* 0x8000000009097812 */ /* 0x100fe200078eb80e */
[----:B------:R-:W-:-:S04]  /*0ad0*/  @!P1 FFMA R9, R14, R17, R14 ;  /* 0x000000110e099223 */ /* 0x000fc8000000000e */
[----:B------:R-:W-:-:S04]  /*0ae0*/  FADD R9, R9, 1 ;  /* 0x3f80000009097421 */ /* 0x000fc80000000000 */
[----:B------:R-:W-:-:S05]  /*0af0*/  FMUL.D2 R9, R12, R9 ;  /* 0x000000090c097220 */ /* 0x000fca0000300000 */
[----:B------:R0:W-:Y:S01]  /*0b00*/  STG.E desc[UR4][R10.64], R9 ;  /* 0x000000090a007986 */ /* 0x0001e2000c101904 */
[----:B------:R-:W-:Y:S05]  /*0b10*/  @!P0 BRA `(.L_x_3) ;  /* 0xfffffff8006c8947 */ /* 0x000fea000383ffff */
[----:B------:R-:W-:Y:S05]  /*0b20*/  EXIT ;  /* 0x000000000000794d */ /* 0x000fea0003800000 */
.L_x_4:
[----:B------:R-:W-:-:S00]  /*0b30*/  BRA `(.L_x_4) ;  /* 0xfffffffc00fc7947 */ /* 0x000fc0000383ffff */
[----:B------:R-:W-:-:S00]  /*0b40*/  NOP ;  /* 0x0000000000007918 */ /* 0x000fc00000000000 */
        /* <DEDUP_REMOVED lines=11> */
.L_x_7:


//--------------------- .text._Z17naive_gelu_kernelPfi --------------------------
	.section	.text._Z17naive_gelu_kernelPfi,"ax",@progbits
	.align	128
        .global         _Z17naive_gelu_kernelPfi
        .type           _Z17naive_gelu_kernelPfi,@function
        .size           _Z17naive_gelu_kernelPfi,(.L_x_8 - _Z17naive_gelu_kernelPfi)
        .other          _Z17naive_gelu_kernelPfi,@"STO_CUDA_ENTRY STV_DEFAULT"
_Z17naive_gelu_kernelPfi:
.text._Z17naive_gelu_kernelPfi:
[----:B------:R-:W-:Y:S01]  /*0000*/  LDC R1, c[0x0][0x37c] ;  /* 0x0000df00ff017b82 */ /* 0x000fe20000000800 */
[----:B------:R-:W0:Y:S07]  /*0010*/  S2R R9, SR_TID.X ;  /* 0x0000000000097919 */ /* 0x000e2e0000002100 */
[----:B------:R-:W0:Y:S01]  /*0020*/  S2UR UR4, SR_CTAID.X ;  /* 0x00000000000479c3 */ /* 0x000e220000002500 */
[----:B------:R-:W1:Y:S07]  /*0030*/  LDCU UR5, c[0x0][0x388] ;  /* 0x00007100ff0577ac */ /* 0x000e6e0008000800 */
[----:B------:R-:W0:Y:S02]  /*0040*/  LDC R8, c[0x0][0x360] ;  /* 0x0000d800ff087b82 */ /* 0x000e240000000800 */
[----:B0-----:R-:W-:-:S05]  /*0050*/  IMAD R9, R8, UR4, R9 ;  /* 0x0000000408097c24 */ /* 0x001fca000f8e0209 */
[----:B-1----:R-:W-:-:S13]  /*0060*/  ISETP.GE.AND P0, PT, R9, UR5, PT ;  /* 0x0000000509007c0c */ /* 0x002fda000bf06270 */
[----:B------:R-:W-:Y:S05]  /*0070*/  @P0 EXIT ;  /* 0x000000000000094d */ /* 0x000fea0003800000 */
[----:B------:R-:W0:Y:S01]  /*0080*/  LDC.64 R2, c[0x0][0x380] ;  /* 0x0000e000ff027b82 */ /* 0x000e220000000a00 */
[----:B------:R-:W1:Y:S01]  /*0090*/  LDCU UR4, c[0x0][0x370] ;  /* 0x00006e00ff0477ac */ /* 0x000e620008000800 */
[----:B------:R-:W2:Y:S01]  /*00a0*/  LDCU.64 UR6, c[0x0][0x358] ;  /* 0x00006b00ff0677ac */ /* 0x000ea20008000a00 */
[----:B-1----:R-:W-:-:S07]  /*00b0*/  IMAD R8, R8, UR4, RZ ;  /* 0x0000000408087c24 */ /* 0x002fce000f8e02ff */
.L_x_5:
[----:B01----:R-:W-:-:S05]  /*00c0*/  IMAD.WIDE R4, R9, 0x4, R2 ;  /* 0x0000000409047825 */ /* 0x003fca00078e0202 */
[----:B--2---:R-:W2:Y:S01]  /*00d0*/  LDG.E R6, desc[UR6][R4.64] ;  /* 0x0000000604067981 */ /* 0x004ea2000c1e1900 */
[----:B------:R-:W-:Y:S01]  /*00e0*/  UMOV UR8, 0x6d4801f7 ;  /* 0x6d4801f700087882 */ /* 0x000fe20000000000 */
[----:B------:R-:W-:Y:S01]  /*00f0*/  UMOV UR9, 0x3fa6e4e2 ;  /* 0x3fa6e4e200097882 */ /* 0x000fe20000000000 */
[----:B------:R-:W-:Y:S01]  /*0100*/  HFMA2 R16, -RZ, RZ, 1.125, -9232 ;  /* 0x3c80f082ff107431 */ /* 0x000fe200000001ff */
[----:B------:R-:W-:Y:S02]  /*0110*/  MOV R15, 0x3f800000 ;  /* 0x3f800000000f7802 */ /* 0x000fe40000000f00 */
[----:B------:R-:W-:Y:S01]  /*0120*/  IADD3 R9, PT, PT, R8, R9, RZ ;  /* 0x0000000908097210 */ /* 0x000fe20007ffe0ff */
[----:B--2---:R-:W0:Y:S02]  /*0130*/  F2F.F64.F32 R6, R6 ;  /* 0x0000000600067310 */ /* 0x004e240000201800 */
[----:B0-----:R-:W-:Y:S01]  /*0140*/  DMUL R10, R6, UR8 ;  /* 0x00000008060a7c28 */ /* 0x001fe20008000000 */
[----:B------:R-:W-:Y:S01]  /*0150*/  UMOV UR8, 0x4d013a93 ;  /* 0x4d013a9300087882 */ /* 0x000fe20000000000 */
[----:B------:R-:W-:-:S06]  /*0160*/  UMOV UR9, 0x3ff20d84 ;  /* 0x3ff20d8400097882 */ /* 0x000fcc0000000000 */
[----:B------:R-:W-:-:S08]  /*0170*/  DMUL R10, R6, R10 ;  /* 0x0000000a060a7228 */ /* 0x000fd00000000000 */
[C---:B------:R-:W-:Y:S02]  /*0180*/  DFMA R10, R6.reuse, R10, R6 ;  /* 0x0000000a060a722b */ /* 0x040fe40000000006 */
[----:B------:R-:W-:-:S06]  /*0190*/  DMUL R6, R6, 0.5 ;  /* 0x3fe0000006067828 */ /* 0x000fcc0000000000 */
[----:B------:R-:W-:-:S10]  /*01a0*/  DMUL R10, R10, UR8 ;  /* 0x000000080a0a7c28 */ /* 0x000fd40008000000 */
[----:B------:R-:W0:Y:S01]  /*01b0*/  F2F.F32.F64 R10, R10 ;  /* 0x0000000a000a7310 */ /* 0x000e220000301000 */
[----:B------:R-:W-:-:S04]  /*01c0*/  SHF.R.U32.HI R14, RZ, 0x1f, R11 ;  /* 0x0000001fff0e7819 */ /* 0x000fc8000001160b */
[----:B------:R-:W-:-:S04]  /*01d0*/  LOP3.LUT R14, R14, 0x1, RZ, 0xc0, !PT ;  /* 0x000000010e0e7812 */ /* 0x000fc800078ec0ff */
[----:B------:R-:W-:-:S04]  /*01e0*/  ISETP.NE.U32.AND P0, PT, R14, 0x1, PT ;  /* 0x000000010e00780c */ /* 0x000fc80003f05070 */
[----:B------:R-:W-:Y:S01]  /*01f0*/  ISETP.NE.U32.AND.EX P0, PT, RZ, RZ, PT, P0 ;  /* 0x000000ffff00720c */ /* 0x000fe20003f05100 */
[C---:B0-----:R-:W-:Y:S01]  /*0200*/  FMUL R0, |R10|.reuse, 2.8853900432586669922 ;  /* 0x4038aa3b0a007820 */ /* 0x041fe20000400200 */
[C---:B------:R-:W-:Y:S01]  /*0210*/  FMUL R13, R10.reuse, R10 ;  /* 0x0000000a0a0d7220 */ /* 0x040fe20000400000 */
[C---:B------:R-:W-:Y:S02]  /*0220*/  FSETP.GE.AND P2, PT, |R10|.reuse, 0.60000002384185791016, PT ;  /* 0x3f19999a0a00780b */ /* 0x040fe40003f46200 */
[----:B------:R-:W-:Y:S01]  /*0230*/  FSETP.GE.AND P1, PT, |R10|, 9.010913848876953125, PT ;  /* 0x41102cb40a00780b */ /* 0x000fe20003f26200 */
[C---:B------:R-:W-:Y:S01]  /*0240*/  FFMA R14, R13.reuse, R16, -0.052303962409496307373 ;  /* 0xbd563cae0d0e7423 */ /* 0x040fe20000000010 */
[----:B------:R-:W0:Y:S02]  /*0250*/  MUFU.EX2 R0, R0 ;  /* 0x0000000000007308 */ /* 0x000e240000000800 */
[----:B0-----:R-:W-:Y:S01]  /*0260*/  FADD R12, R0, 1 ;  /* 0x3f800000000c7421 */ /* 0x001fe20000000000 */
[----:B------:R-:W-:-:S04]  /*0270*/  FFMA R0, R13, R14, 0.1331529766321182251 ;  /* 0x3e0859410d007423 */ /* 0x000fc8000000000e */
[C---:B------:R-:W-:Y:S01]  /*0280*/  FFMA R0, R13.reuse, R0, -0.33332768082618713379 ;  /* 0xbeaaa9ed0d007423 */ /* 0x040fe20000000000 */
[----:B------:R-:W0:Y:S03]  /*0290*/  MUFU.RCP R12, R12 ;  /* 0x0000000c000c7308 */ /* 0x000e260000001000 */
[----:B------:R-:W-:Y:S01]  /*02a0*/  FFMA R13, R13, R0, RZ ;  /* 0x000000000d0d7223 */ /* 0x000fe200000000ff */
[----:B0-----:R-:W-:-:S05]  /*02b0*/  FFMA R11, R12, -2, R15 ;  /* 0xc00000000c0b7823 */ /* 0x001fca000000000f */
[----:B------:R-:W-:-:S04]  /*02c0*/  FSEL R11, R11, 1, !P1 ;  /* 0x3f8000000b0b7808 */ /* 0x000fc80004800000 */
[----:B------:R-:W-:Y:S01]  /*02d0*/  FSEL R11, -|R11|, |R11|, !P0 ;  /* 0x4000000b0b0b7208 */ /* 0x000fe20004000300 */
[----:B------:R-:W-:Y:S01]  /*02e0*/  @!P2 FFMA R11, R10, R13, R10 ;  /* 0x0000000d0a0ba223 */ /* 0x000fe2000000000a */
[----:B------:R-:W-:-:S03]  /*02f0*/  ISETP.GE.AND P0, PT, R9, UR5, PT ;  /* 0x0000000509007c0c */ /* 0x000fc6000bf06270 */
[----:B------:R-:W-:-:S06]  /*0300*/  FADD R11, R11, 1 ;  /* 0x3f8000000b0b7421 */ /* 0x000fcc0000000000 */
[----:B------:R-:W0:Y:S02]  /*0310*/  F2F.F64.F32 R10, R11 ;  /* 0x0000000b000a7310 */ /* 0x000e240000201800 */
[----:B0-----:R-:W-:-:S10]  /*0320*/  DMUL R6, R6, R10 ;  /* 0x0000000a06067228 */ /* 0x001fd40000000000 */
[----:B------:R-:W0:Y:S02]  /*0330*/  F2F.F32.F64 R7, R6 ;  /* 0x0000000600077310 */ /* 0x000e240000301000 */
[----:B0-----:R1:W-:Y:S01]  /*0340*/  STG.E desc[UR6][R4.64], R7 ;  /* 0x0000000704007986 */ /* 0x0013e2000c101906 */
[----:B------:R-:W-:Y:S05]  /*0350*/  @!P0 BRA `(.L_x_5) ;  /* 0xfffffffc00588947 */ /* 0x000fea000383ffff */
[----:B------:R-:W-:Y:S05]  /*0360*/  EXIT ;  /* 0x000000000000794d */ /* 0x000fea0003800000 */
.L_x_6:
        /* <DEDUP_REMOVED lines=9> */
.L_x_8:


//--------------------- .nv.shared.reserved.0     --------------------------
	.section	.nv.shared.reserved.0,"aw",@nobits
	.weak		__nv_reservedSMEM_offset_0_alias
	.size		__nv_reservedSMEM_offset_0_alias, 0, 64
	.other		__nv_reservedSMEM_offset_0_alias,@"STO_CUDA_RESERVED_SHARED STV_DEFAULT"
__nv_reservedSMEM_offset_0_alias:
	.zero		0
	.zero		64


//--------------------- .nv.constant0._Z17fused_gelu_kernelPfi --------------------------
	.section	.nv.constant0._Z17fused_gelu_kernelPfi,"a",@progbits
	.sectionflags	@""
	.align	4
.nv.constant0._Z17fused_gelu_kernelPfi:
	.zero		908


//--------------------- .nv.constant0._Z17naive_gelu_kernelPfi --------------------------
	.section	.nv.constant0._Z17naive_gelu_kernelPfi,"a",@progbits
	.sectionflags	@""
	.align	4
.nv.constant0._Z17naive_gelu_kernelPfi:
	.zero		908


//--------------------- SYMBOLS --------------------------

	.type		.nv.reservedSmem.offset0,@object
	.size		.nv.reservedSmem.offset0,0x4
